//
// Generated by NVIDIA NVVM Compiler
//
// Compiler Build ID: CL-36424714
// Cuda compilation tools, release 13.0, V13.0.88
// Based on NVVM 20.0.0
//

.version 9.0
.target sm_100
.address_size 64

	// .globl	_Z14init_ptr_chasePmii

.visible .entry _Z14init_ptr_chasePmii(
	.param .u64 .ptr .align 1 _Z14init_ptr_chasePmii_param_0,
	.param .u32 _Z14init_ptr_chasePmii_param_1,
	.param .u32 _Z14init_ptr_chasePmii_param_2
)
{
	.reg .pred 	%p<10>;
	.reg .b32 	%r<71>;
	.reg .b64 	%rd<72>;

	ld.param.u64 	%rd2, [_Z14init_ptr_chasePmii_param_0];
	ld.param.u32 	%r40, [_Z14init_ptr_chasePmii_param_1];
	ld.param.u32 	%r39, [_Z14init_ptr_chasePmii_param_2];
	cvta.to.global.u64 	%rd1, %rd2;
	div.s32 	%r1, %r40, %r39;
	setp.lt.s32 	%p1, %r1, 2;
	@%p1 bra 	$L__BB0_13;
	add.s32 	%r2, %r1, -1;
	add.s32 	%r42, %r1, -2;
	and.b32  	%r3, %r2, 7;
	setp.lt.u32 	%p2, %r42, 7;
	mov.b32 	%r69, 0;
	@%p2 bra 	$L__BB0_4;
	and.b32  	%r69, %r2, -8;
	neg.s32 	%r67, %r69;
	shl.b32 	%r66, %r39, 1;
	shl.b32 	%r7, %r39, 3;
	mul.lo.s32 	%r65, %r39, 3;
	shl.b32 	%r64, %r39, 2;
	mul.lo.s32 	%r63, %r39, 5;
	mul.lo.s32 	%r62, %r39, 6;
	mul.lo.s32 	%r61, %r39, 7;
	mov.b32 	%r59, 0;
	mov.u32 	%r58, %r39;
	mov.u32 	%r60, %r7;
$L__BB0_3:
	.pragma "nounroll";
	cvt.s64.s32 	%rd3, %r58;
	and.b64  	%rd4, %rd3, -8;
	add.s64 	%rd5, %rd2, %rd4;
	cvt.s64.s32 	%rd6, %r59;
	add.s64 	%rd7, %rd1, %rd6;
	st.global.u64 	[%rd7], %rd5;
	cvt.s64.s32 	%rd8, %r66;
	and.b64  	%rd9, %rd8, -8;
	add.s64 	%rd10, %rd2, %rd9;
	add.s64 	%rd11, %rd1, %rd4;
	st.global.u64 	[%rd11], %rd10;
	cvt.s64.s32 	%rd12, %r65;
	and.b64  	%rd13, %rd12, -8;
	add.s64 	%rd14, %rd2, %rd13;
	add.s64 	%rd15, %rd1, %rd9;
	st.global.u64 	[%rd15], %rd14;
	cvt.s64.s32 	%rd16, %r64;
	and.b64  	%rd17, %rd16, -8;
	add.s64 	%rd18, %rd2, %rd17;
	add.s64 	%rd19, %rd1, %rd13;
	st.global.u64 	[%rd19], %rd18;
	cvt.s64.s32 	%rd20, %r63;
	and.b64  	%rd21, %rd20, -8;
	add.s64 	%rd22, %rd2, %rd21;
	add.s64 	%rd23, %rd1, %rd17;
	st.global.u64 	[%rd23], %rd22;
	cvt.s64.s32 	%rd24, %r62;
	and.b64  	%rd25, %rd24, -8;
	add.s64 	%rd26, %rd2, %rd25;
	add.s64 	%rd27, %rd1, %rd21;
	st.global.u64 	[%rd27], %rd26;
	cvt.s64.s32 	%rd28, %r61;
	and.b64  	%rd29, %rd28, -8;
	add.s64 	%rd30, %rd2, %rd29;
	add.s64 	%rd31, %rd1, %rd25;
	st.global.u64 	[%rd31], %rd30;
	cvt.s64.s32 	%rd32, %r60;
	add.s64 	%rd33, %rd2, %rd32;
	add.s64 	%rd34, %rd1, %rd29;
	st.global.u64 	[%rd34], %rd33;
	add.s32 	%r67, %r67, 8;
	add.s32 	%r66, %r66, %r7;
	add.s32 	%r65, %r65, %r7;
	add.s32 	%r64, %r64, %r7;
	add.s32 	%r63, %r63, %r7;
	add.s32 	%r62, %r62, %r7;
	add.s32 	%r61, %r61, %r7;
	add.s32 	%r60, %r60, %r7;
	add.s32 	%r59, %r59, %r7;
	add.s32 	%r58, %r58, %r7;
	setp.ne.s32 	%p3, %r67, 0;
	@%p3 bra 	$L__BB0_3;
$L__BB0_4:
	setp.eq.s32 	%p4, %r3, 0;
	@%p4 bra 	$L__BB0_12;
	and.b32  	%r34, %r2, 3;
	setp.lt.u32 	%p5, %r3, 4;
	@%p5 bra 	$L__BB0_7;
	mul.lo.s32 	%r44, %r69, %r39;
	add.s32 	%r45, %r44, %r39;
	cvt.s64.s32 	%rd35, %r45;
	and.b64  	%rd36, %rd35, -8;
	add.s64 	%rd37, %rd2, %rd36;
	cvt.s64.s32 	%rd38, %r44;
	and.b64  	%rd39, %rd38, -8;
	add.s64 	%rd40, %rd1, %rd39;
	st.global.u64 	[%rd40], %rd37;
	shl.b32 	%r46, %r39, 1;
	add.s32 	%r47, %r44, %r46;
	cvt.s64.s32 	%rd41, %r47;
	and.b64  	%rd42, %rd41, -8;
	add.s64 	%rd43, %rd2, %rd42;
	add.s64 	%rd44, %rd1, %rd36;
	st.global.u64 	[%rd44], %rd43;
	add.s32 	%r48, %r47, %r39;
	cvt.s64.s32 	%rd45, %r48;
	and.b64  	%rd46, %rd45, -8;
	add.s64 	%rd47, %rd2, %rd46;
	add.s64 	%rd48, %rd1, %rd42;
	st.global.u64 	[%rd48], %rd47;
	add.s32 	%r69, %r69, 4;
	add.s32 	%r49, %r48, %r39;
	cvt.s64.s32 	%rd49, %r49;
	and.b64  	%rd50, %rd49, -8;
	add.s64 	%rd51, %rd2, %rd50;
	add.s64 	%rd52, %rd1, %rd46;
	st.global.u64 	[%rd52], %rd51;
$L__BB0_7:
	setp.eq.s32 	%p6, %r34, 0;
	@%p6 bra 	$L__BB0_12;
	setp.eq.s32 	%p7, %r34, 1;
	@%p7 bra 	$L__BB0_10;
	mul.lo.s32 	%r50, %r69, %r39;
	add.s32 	%r51, %r50, %r39;
	cvt.s64.s32 	%rd53, %r51;
	and.b64  	%rd54, %rd53, -8;
	add.s64 	%rd55, %rd2, %rd54;
	cvt.s64.s32 	%rd56, %r50;
	and.b64  	%rd57, %rd56, -8;
	add.s64 	%rd58, %rd1, %rd57;
	st.global.u64 	[%rd58], %rd55;
	add.s32 	%r69, %r69, 2;
	shl.b32 	%r52, %r39, 1;
	add.s32 	%r53, %r50, %r52;
	cvt.s64.s32 	%rd59, %r53;
	and.b64  	%rd60, %rd59, -8;
	add.s64 	%rd61, %rd2, %rd60;
	add.s64 	%rd62, %rd1, %rd54;
	st.global.u64 	[%rd62], %rd61;
$L__BB0_10:
	and.b32  	%r54, %r2, 1;
	setp.eq.b32 	%p8, %r54, 1;
	not.pred 	%p9, %p8;
	@%p9 bra 	$L__BB0_12;
	mul.lo.s32 	%r55, %r69, %r39;
	add.s32 	%r56, %r55, %r39;
	cvt.s64.s32 	%rd63, %r56;
	and.b64  	%rd64, %rd63, -8;
	add.s64 	%rd65, %rd2, %rd64;
	cvt.s64.s32 	%rd66, %r55;
	and.b64  	%rd67, %rd66, -8;
	add.s64 	%rd68, %rd1, %rd67;
	st.global.u64 	[%rd68], %rd65;
$L__BB0_12:
	mul.lo.s32 	%r57, %r2, %r39;
	cvt.s64.s32 	%rd69, %r57;
	and.b64  	%rd70, %rd69, -8;
	add.s64 	%rd71, %rd1, %rd70;
	st.global.u64 	[%rd71], %rd2;
$L__BB0_13:
	ret;

}
	// .globl	_Z18ldr_to_use_latencyPiPm
.visible .entry _Z18ldr_to_use_latencyPiPm(
	.param .u64 .ptr .align 1 _Z18ldr_to_use_latencyPiPm_param_0,
	.param .u64 .ptr .align 1 _Z18ldr_to_use_latencyPiPm_param_1
)
{
	.reg .pred 	%p<2>;
	.reg .b64 	%rd<76>;

	ld.param.u64 	%rd6, [_Z18ldr_to_use_latencyPiPm_param_0];
	ld.param.u64 	%rd75, [_Z18ldr_to_use_latencyPiPm_param_1];
	mov.b64 	%rd74, 67108864;
$L__BB1_1:
	ld.u64 	%rd9, [%rd75];
	ld.u64 	%rd10, [%rd9];
	ld.u64 	%rd11, [%rd10];
	ld.u64 	%rd12, [%rd11];
	ld.u64 	%rd13, [%rd12];
	ld.u64 	%rd14, [%rd13];
	ld.u64 	%rd15, [%rd14];
	ld.u64 	%rd16, [%rd15];
	ld.u64 	%rd17, [%rd16];
	ld.u64 	%rd18, [%rd17];
	ld.u64 	%rd19, [%rd18];
	ld.u64 	%rd20, [%rd19];
	ld.u64 	%rd21, [%rd20];
	ld.u64 	%rd22, [%rd21];
	ld.u64 	%rd23, [%rd22];
	ld.u64 	%rd24, [%rd23];
	ld.u64 	%rd25, [%rd24];
	ld.u64 	%rd26, [%rd25];
	ld.u64 	%rd27, [%rd26];
	ld.u64 	%rd28, [%rd27];
	ld.u64 	%rd29, [%rd28];
	ld.u64 	%rd30, [%rd29];
	ld.u64 	%rd31, [%rd30];
	ld.u64 	%rd32, [%rd31];
	ld.u64 	%rd33, [%rd32];
	ld.u64 	%rd34, [%rd33];
	ld.u64 	%rd35, [%rd34];
	ld.u64 	%rd36, [%rd35];
	ld.u64 	%rd37, [%rd36];
	ld.u64 	%rd38, [%rd37];
	ld.u64 	%rd39, [%rd38];
	ld.u64 	%rd40, [%rd39];
	ld.u64 	%rd41, [%rd40];
	ld.u64 	%rd42, [%rd41];
	ld.u64 	%rd43, [%rd42];
	ld.u64 	%rd44, [%rd43];
	ld.u64 	%rd45, [%rd44];
	ld.u64 	%rd46, [%rd45];
	ld.u64 	%rd47, [%rd46];
	ld.u64 	%rd48, [%rd47];
	ld.u64 	%rd49, [%rd48];
	ld.u64 	%rd50, [%rd49];
	ld.u64 	%rd51, [%rd50];
	ld.u64 	%rd52, [%rd51];
	ld.u64 	%rd53, [%rd52];
	ld.u64 	%rd54, [%rd53];
	ld.u64 	%rd55, [%rd54];
	ld.u64 	%rd56, [%rd55];
	ld.u64 	%rd57, [%rd56];
	ld.u64 	%rd58, [%rd57];
	ld.u64 	%rd59, [%rd58];
	ld.u64 	%rd60, [%rd59];
	ld.u64 	%rd61, [%rd60];
	ld.u64 	%rd62, [%rd61];
	ld.u64 	%rd63, [%rd62];
	ld.u64 	%rd64, [%rd63];
	ld.u64 	%rd65, [%rd64];
	ld.u64 	%rd66, [%rd65];
	ld.u64 	%rd67, [%rd66];
	ld.u64 	%rd68, [%rd67];
	ld.u64 	%rd69, [%rd68];
	ld.u64 	%rd70, [%rd69];
	ld.u64 	%rd71, [%rd70];
	ld.u64 	%rd75, [%rd71];
	add.s64 	%rd74, %rd74, -64;
	setp.ne.s64 	%p1, %rd74, 0;
	@%p1 bra 	$L__BB1_1;
	cvta.to.global.u64 	%rd72, %rd6;
	ld.u64 	%rd73, [%rd75];
	st.global.u32 	[%rd72], %rd73;
	ret;

}


// ===== COMPILED SASS (sm_100) =====

	.target	sm_100

	.elftype	@"ET_EXEC"


//--------------------- .note.nv.tkinfo           --------------------------
	.section	.note.nv.tkinfo,"",@"SHT_NOTE"
	.sectionflags	@"SHF_NOTE_NV_TKINFO"
	.tkinfo
        /*0018*/ 	.word	0x00000002
        /*0030*/ 	.string	""
        /*0030*/ 	.string	"ptxas"
        /*0030*/ 	.string	"Cuda compilation tools, release 13.0, V13.0.88"
        /*0030*/ 	.string	"Build cuda_13.0.r13.0/compiler.36424714_0"
        /*0030*/ 	.string	"-arch sm_100 -m 64 "



//--------------------- .note.nv.cuinfo           --------------------------
	.section	.note.nv.cuinfo,"",@"SHT_NOTE"
	.sectionflags	@"SHF_NOTE_NV_CUINFO"
        /*0018*/ 	.short	0x0002
        /*001a*/ 	.short	0x0064
        /*001c*/ 	.short	0x0082
	.zero		2


//--------------------- .nv.info                  --------------------------
	.section	.nv.info,"",@"SHT_CUDA_INFO"
	.align	4


	//----- nvinfo : EIATTR_REGCOUNT
	.align		4
        /*0000*/ 	.byte	0x04, 0x2f
        /*0002*/ 	.short	(.L_1 - .L_0)
	.align		4
.L_0:
        /*0004*/ 	.word	index@(_Z14init_ptr_chasePmii)
        /*0008*/ 	.word	0x00000020


	//----- nvinfo : EIATTR_FRAME_SIZE
	.align		4
.L_1:
        /*000c*/ 	.byte	0x04, 0x11
        /*000e*/ 	.short	(.L_3 - .L_2)
	.align		4
.L_2:
        /*0010*/ 	.word	index@(_Z14init_ptr_chasePmii)
        /*0014*/ 	.word	0x00000000


	//----- nvinfo : EIATTR_REGCOUNT
	.align		4
.L_3:
        /*0018*/ 	.byte	0x04, 0x2f
        /*001a*/ 	.short	(.L_5 - .L_4)
	.align		4
.L_4:
        /*001c*/ 	.word	index@(_Z18ldr_to_use_latencyPiPm)
        /*0020*/ 	.word	0x0000001e


	//----- nvinfo : EIATTR_FRAME_SIZE
	.align		4
.L_5:
        /*0024*/ 	.byte	0x04, 0x11
        /*0026*/ 	.short	(.L_7 - .L_6)
	.align		4
.L_6:
        /*0028*/ 	.word	index@(_Z18ldr_to_use_latencyPiPm)
        /*002c*/ 	.word	0x00000000


	//----- nvinfo : EIATTR_MIN_STACK_SIZE
	.align		4
.L_7:
        /*0030*/ 	.byte	0x04, 0x12
        /*0032*/ 	.short	(.L_9 - .L_8)
	.align		4
.L_8:
        /*0034*/ 	.word	index@(_Z18ldr_to_use_latencyPiPm)
        /*0038*/ 	.word	0x00000000


	//----- nvinfo : EIATTR_MIN_STACK_SIZE
	.align		4
.L_9:
        /*003c*/ 	.byte	0x04, 0x12
        /*003e*/ 	.short	(.L_11 - .L_10)
	.align		4
.L_10:
        /*0040*/ 	.word	index@(_Z14init_ptr_chasePmii)
        /*0044*/ 	.word	0x00000000
.L_11:


//--------------------- .nv.compat                --------------------------
	.section	.nv.compat,"",@"SHT_CUDA_COMPAT_INFO"
	.align	4
        /*0000*/ 	.byte	0x02, 0x09, 0x00, 0x00, 0x02, 0x02, 0x01, 0x00, 0x02, 0x05, 0x05, 0x00, 0x03, 0x07, 0x01, 0x01
        /*0010*/ 	.byte	0x02, 0x03, 0x00, 0x00, 0x02, 0x06, 0x01, 0x00, 0x04, 0x0b, 0x08, 0x00, 0x09, 0x00, 0x00, 0x00
        /*0020*/ 	.byte	0x00, 0x00, 0x00, 0x00


//--------------------- .nv.info._Z18ldr_to_use_latencyPiPm --------------------------
	.section	.nv.info._Z18ldr_to_use_latencyPiPm,"",@"SHT_CUDA_INFO"
	.sectionflags	@""
	.align	4


	//----- nvinfo : EIATTR_CUDA_API_VERSION
	.align		4
        /*0000*/ 	.byte	0x04, 0x37
        /*0002*/ 	.short	(.L_13 - .L_12)
.L_12:
        /*0004*/ 	.word	0x00000082


	//----- nvinfo : EIATTR_KPARAM_INFO
	.align		4
.L_13:
        /*0008*/ 	.byte	0x04, 0x17
        /*000a*/ 	.short	(.L_15 - .L_14)
.L_14:
        /*000c*/ 	.word	0x00000000
        /*0010*/ 	.short	0x0001
        /*0012*/ 	.short	0x0008
        /*0014*/ 	.byte	0x00, 0xf5, 0x21, 0x00


	//----- nvinfo : EIATTR_KPARAM_INFO
	.align		4
.L_15:
        /*0018*/ 	.byte	0x04, 0x17
        /*001a*/ 	.short	(.L_17 - .L_16)
.L_16:
        /*001c*/ 	.word	0x00000000
        /*0020*/ 	.short	0x0000
        /*0022*/ 	.short	0x0000
        /*0024*/ 	.byte	0x00, 0xf5, 0x21, 0x00


	//----- nvinfo : EIATTR_SPARSE_MMA_MASK
	.align		4
.L_17:
        /*0028*/ 	.byte	0x03, 0x50
        /*002a*/ 	.short	0x0000


	//----- nvinfo : EIATTR_MAXREG_COUNT
	.align		4
        /*002c*/ 	.byte	0x03, 0x1b
        /*002e*/ 	.short	0x00ff


	//----- nvinfo : EIATTR_MERCURY_ISA_VERSION
	.align		4
        /*0030*/ 	.byte	0x03, 0x5f
        /*0032*/ 	.short	0x0101


	//----- nvinfo : EIATTR_VRC_CTA_INIT_COUNT
	.align		4
        /*0034*/ 	.byte	0x02, 0x4a
	.zero		1
	.zero		1


	//----- nvinfo : EIATTR_EXIT_INSTR_OFFSETS
	.align		4
        /*0038*/ 	.byte	0x04, 0x1c
        /*003a*/ 	.short	(.L_19 - .L_18)


	//   ....[0]....
.L_18:
        /*003c*/ 	.word	0x000010f0


	//----- nvinfo : EIATTR_CBANK_PARAM_SIZE
	.align		4
.L_19:
        /*0040*/ 	.byte	0x03, 0x19
        /*0042*/ 	.short	0x0010


	//----- nvinfo : EIATTR_PARAM_CBANK
	.align		4
        /*0044*/ 	.byte	0x04, 0x0a
        /*0046*/ 	.short	(.L_21 - .L_20)
	.align		4
.L_20:
        /*0048*/ 	.word	index@(.nv.constant0._Z18ldr_to_use_latencyPiPm)
        /*004c*/ 	.short	0x0380
        /*004e*/ 	.short	0x0010


	//----- nvinfo : EIATTR_SW_WAR
	.align		4
.L_21:
        /*0050*/ 	.byte	0x04, 0x36
        /*0052*/ 	.short	(.L_23 - .L_22)
.L_22:
        /*0054*/ 	.word	0x00000008
.L_23:


//--------------------- .nv.info._Z14init_ptr_chasePmii --------------------------
	.section	.nv.info._Z14init_ptr_chasePmii,"",@"SHT_CUDA_INFO"
	.sectionflags	@""
	.align	4


	//----- nvinfo : EIATTR_CUDA_API_VERSION
	.align		4
        /*0000*/ 	.byte	0x04, 0x37
        /*0002*/ 	.short	(.L_25 - .L_24)
.L_24:
        /*0004*/ 	.word	0x00000082


	//----- nvinfo : EIATTR_KPARAM_INFO
	.align		4
.L_25:
        /*0008*/ 	.byte	0x04, 0x17
        /*000a*/ 	.short	(.L_27 - .L_26)
.L_26:
        /*000c*/ 	.word	0x00000000
        /*0010*/ 	.short	0x0002
        /*0012*/ 	.short	0x000c
        /*0014*/ 	.byte	0x00, 0xf0, 0x11, 0x00


	//----- nvinfo : EIATTR_KPARAM_INFO
	.align		4
.L_27:
        /*0018*/ 	.byte	0x04, 0x17
        /*001a*/ 	.short	(.L_29 - .L_28)
.L_28:
        /*001c*/ 	.word	0x00000000
        /*0020*/ 	.short	0x0001
        /*0022*/ 	.short	0x0008
        /*0024*/ 	.byte	0x00, 0xf0, 0x11, 0x00


	//----- nvinfo : EIATTR_KPARAM_INFO
	.align		4
.L_29:
        /*0028*/ 	.byte	0x04, 0x17
        /*002a*/ 	.short	(.L_31 - .L_30)
.L_30:
        /*002c*/ 	.word	0x00000000
        /*0030*/ 	.short	0x0000
        /*0032*/ 	.short	0x0000
        /*0034*/ 	.byte	0x00, 0xf5, 0x21, 0x00


	//----- nvinfo : EIATTR_SPARSE_MMA_MASK
	.align		4
.L_31:
        /*0038*/ 	.byte	0x03, 0x50
        /*003a*/ 	.short	0x0000


	//----- nvinfo : EIATTR_MAXREG_COUNT
	.align		4
        /*003c*/ 	.byte	0x03, 0x1b
        /*003e*/ 	.short	0x00ff


	//----- nvinfo : EIATTR_MERCURY_ISA_VERSION
	.align		4
        /*0040*/ 	.byte	0x03, 0x5f
        /*0042*/ 	.short	0x0101


	//----- nvinfo : EIATTR_VRC_CTA_INIT_COUNT
	.align		4
        /*0044*/ 	.byte	0x02, 0x4a
	.zero		1
	.zero		1


	//----- nvinfo : EIATTR_EXIT_INSTR_OFFSETS
	.align		4
        /*0048*/ 	.byte	0x04, 0x1c
        /*004a*/ 	.short	(.L_33 - .L_32)


	//   ....[0]....
.L_32:
        /*004c*/ 	.word	0x000001a0


	//   ....[1]....
        /*0050*/ 	.word	0x00000a40


	//----- nvinfo : EIATTR_CBANK_PARAM_SIZE
	.align		4
.L_33:
        /*0054*/ 	.byte	0x03, 0x19
        /*0056*/ 	.short	0x0010


	//----- nvinfo : EIATTR_PARAM_CBANK
	.align		4
        /*0058*/ 	.byte	0x04, 0x0a
        /*005a*/ 	.short	(.L_35 - .L_34)
	.align		4
.L_34:
        /*005c*/ 	.word	index@(.nv.constant0._Z14init_ptr_chasePmii)
        /*0060*/ 	.short	0x0380
        /*0062*/ 	.short	0x0010


	//----- nvinfo : EIATTR_SW_WAR
	.align		4
.L_35:
        /*0064*/ 	.byte	0x04, 0x36
        /*0066*/ 	.short	(.L_37 - .L_36)
.L_36:
        /*0068*/ 	.word	0x00000008
.L_37:


//--------------------- .nv.callgraph             --------------------------
	.section	.nv.callgraph,"",@"SHT_CUDA_CALLGRAPH"
	.align	4
	.sectionentsize	8
	.align		4
        /*0000*/ 	.word	0x00000000
	.align		4
        /*0004*/ 	.word	0xffffffff
	.align		4
        /*0008*/ 	.word	0x00000000
	.align		4
        /*000c*/ 	.word	0xfffffffe
	.align		4
        /*0010*/ 	.word	0x00000000
	.align		4
        /*0014*/ 	.word	0xfffffffd
	.align		4
        /*0018*/ 	.word	0x00000000
	.align		4
        /*001c*/ 	.word	0xfffffffc


//--------------------- .text._Z18ldr_to_use_latencyPiPm --------------------------
	.section	.text._Z18ldr_to_use_latencyPiPm,"ax",@progbits
	.align	128
        .global         _Z18ldr_to_use_latencyPiPm
        .type           _Z18ldr_to_use_latencyPiPm,@function
        .size           _Z18ldr_to_use_latencyPiPm,(.L_x_8 - _Z18ldr_to_use_latencyPiPm)
        .other          _Z18ldr_to_use_latencyPiPm,@"STO_CUDA_ENTRY STV_DEFAULT"
_Z18ldr_to_use_latencyPiPm:
.text._Z18ldr_to_use_latencyPiPm:
[----:B------:R-:W-:Y:S01]  /*0000*/  LDC R1, c[0x0][0x37c] ;  /* 0x0000df00ff017b82 */ /* 0x000fe20000000800 */
[----:B------:R-:W0:Y:S01]  /*0010*/  LDCU.64 UR4, c[0x0][0x388] ;  /* 0x00007100ff0477ac */ /* 0x000e220008000a00 */
[----:B------:R-:W1:Y:S01]  /*0020*/  LDCU.64 UR6, c[0x0][0x358] ;  /* 0x00006b00ff0677ac */ /* 0x000e620008000a00 */
[----:B0-----:R-:W-:Y:S01]  /*0030*/  MOV R2, UR4 ;  /* 0x0000000400027c02 */ /* 0x001fe20008000f00 */
[----:B------:R-:W-:Y:S01]  /*0040*/  UMOV UR4, URZ ;  /* 0x000000ff00047c82 */ /* 0x000fe20008000000 */
[----:B------:R-:W-:Y:S01]  /*0050*/  MOV R3, UR5 ;  /* 0x0000000500037c02 */ /* 0x000fe20008000f00 */
[----:B-1----:R-:W-:-:S06]  /*0060*/  UMOV UR5, 0x4000000 ;  /* 0x0400000000057882 */ /* 0x002fcc0000000000 */
.L_x_0:
[----:B-----5:R-:W2:Y:S04]  /*0070*/  LD.E.64 R2, desc[UR6][R2.64] ;  /* 0x0000000602027980 */ /* 0x020ea8000c101b00 */
[----:B--2---:R-:W2:Y:S04]  /*0080*/  LD.E.64 R4, desc[UR6][R2.64] ;  /* 0x0000000602047980 */ /* 0x004ea8000c101b00 */
        /* <DEDUP_REMOVED lines=252> */
[----:B--2---:R-:W2:Y:S01]  /*1050*/  LD.E.64 R2, desc[UR6][R6.64] ;  /* 0x0000000606027980 */ /* 0x004ea2000c101b00 */
[----:B------:R-:W-:-:S04]  /*1060*/  UIADD3 UR5, UP0, UPT, UR5, -0x100, URZ ;  /* 0xffffff0005057890 */ /* 0x000fc8000ff1e0ff */
[----:B------:R-:W-:Y:S02]  /*1070*/  UIADD3.X UR4, UPT, UPT, UR4, -0x1, URZ, UP0, !UPT ;  /* 0xffffffff04047890 */ /* 0x000fe400087fe4ff */
[----:B------:R-:W-:-:S04]  /*1080*/  UISETP.NE.U32.AND UP0, UPT, UR5, URZ, UPT ;  /* 0x000000ff0500728c */ /* 0x000fc8000bf05070 */
[----:B------:R-:W-:Y:S01]  /*1090*/  UISETP.NE.AND.EX UP0, UPT, UR4, URZ, UPT, UP0 ;  /* 0x000000ff0400728c */ /* 0x000fe2000bf05300 */
[----:B--2---:R-:W5:Y:S08]  /*10a0*/  LD.E.64 R2, desc[UR6][R2.64] ;  /* 0x0000000602027980 */ /* 0x004f70000c101b00 */
[----:B------:R-:W-:Y:S05]  /*10b0*/  BRA.U UP0, `(.L_x_0) ;  /* 0xffffffed00ec7547 */ /* 0x000fea000b83ffff */
[----:B-----5:R-:W2:Y:S01]  /*10c0*/  LD.E R3, desc[UR6][R2.64] ;  /* 0x0000000602037980 */ /* 0x020ea2000c101900 */
[----:B------:R-:W2:Y:S03]  /*10d0*/  LDC.64 R4, c[0x0][0x380] ;  /* 0x0000e000ff047b82 */ /* 0x000ea60000000a00 */
[----:B--2---:R-:W-:Y:S01]  /*10e0*/  STG.E desc[UR6][R4.64], R3 ;  /* 0x0000000304007986 */ /* 0x004fe2000c101906 */
[----:B------:R-:W-:Y:S05]  /*10f0*/  EXIT ;  /* 0x000000000000794d */ /* 0x000fea0003800000 */
.L_x_1:
[----:B------:R-:W-:-:S00]  /*1100*/  BRA `(.L_x_1) ;  /* 0xfffffffc00fc7947 */ /* 0x000fc0000383ffff */
[----:B------:R-:W-:-:S00]  /*1110*/  NOP ;  /* 0x0000000000007918 */ /* 0x000fc00000000000 */
        /* <DEDUP_REMOVED lines=14> */
.L_x_8:


//--------------------- .text._Z14init_ptr_chasePmii --------------------------
	.section	.text._Z14init_ptr_chasePmii,"ax",@progbits
	.align	128
        .global         _Z14init_ptr_chasePmii
        .type           _Z14init_ptr_chasePmii,@function
        .size           _Z14init_ptr_chasePmii,(.L_x_9 - _Z14init_ptr_chasePmii)
        .other          _Z14init_ptr_chasePmii,@"STO_CUDA_ENTRY STV_DEFAULT"
_Z14init_ptr_chasePmii:
.text._Z14init_ptr_chasePmii:
[----:B------:R-:W-:Y:S08]  /*0000*/  LDC R1, c[0x0][0x37c] ;  /* 0x0000df00ff017b82 */ /* 0x000ff00000000800 */
[----:B------:R-:W0:Y:S02]  /*0010*/  LDC.64 R4, c[0x0][0x388] ;  /* 0x0000e200ff047b82 */ /* 0x000e240000000a00 */
[----:B0-----:R-:W-:-:S04]  /*0020*/  IABS R7, R5 ;  /* 0x0000000500077213 */ /* 0x001fc80000000000 */
[----:B------:R-:W0:Y:S08]  /*0030*/  I2F.RP R0, R7 ;  /* 0x0000000700007306 */ /* 0x000e300000209400 */
[----:B0-----:R-:W0:Y:S02]  /*0040*/  MUFU.RCP R0, R0 ;  /* 0x0000000000007308 */ /* 0x001e240000001000 */
[----:B0-----:R-:W-:-:S06]  /*0050*/  VIADD R2, R0, 0xffffffe ;  /* 0x0ffffffe00027836 */ /* 0x001fcc0000000000 */
[----:B------:R0:W1:Y:S02]  /*0060*/  F2I.FTZ.U32.TRUNC.NTZ R3, R2 ;  /* 0x0000000200037305 */ /* 0x000064000021f000 */
[----:B0-----:R-:W-:Y:S02]  /*0070*/  IMAD.MOV.U32 R2, RZ, RZ, RZ ;  /* 0x000000ffff027224 */ /* 0x001fe400078e00ff */
[----:B-1----:R-:W-:-:S04]  /*0080*/  IMAD.MOV R6, RZ, RZ, -R3 ;  /* 0x000000ffff067224 */ /* 0x002fc800078e0a03 */
[----:B------:R-:W-:Y:S01]  /*0090*/  IMAD R9, R6, R7, RZ ;  /* 0x0000000706097224 */ /* 0x000fe200078e02ff */
[----:B------:R-:W-:Y:S02]  /*00a0*/  IABS R6, R4 ;  /* 0x0000000400067213 */ /* 0x000fe40000000000 */
[----:B------:R-:W-:Y:S01]  /*00b0*/  LOP3.LUT R4, R4, R5, RZ, 0x3c, !PT ;  /* 0x0000000504047212 */ /* 0x000fe200078e3cff */
[----:B------:R-:W-:-:S03]  /*00c0*/  IMAD.HI.U32 R3, R3, R9, R2 ;  /* 0x0000000903037227 */ /* 0x000fc600078e0002 */
[----:B------:R-:W-:-:S03]  /*00d0*/  ISETP.GE.AND P2, PT, R4, RZ, PT ;  /* 0x000000ff0400720c */ /* 0x000fc60003f46270 */
[----:B------:R-:W-:-:S04]  /*00e0*/  IMAD.HI.U32 R3, R3, R6, RZ ;  /* 0x0000000603037227 */ /* 0x000fc800078e00ff */
[----:B------:R-:W-:-:S04]  /*00f0*/  IMAD.MOV R0, RZ, RZ, -R3 ;  /* 0x000000ffff007224 */ /* 0x000fc800078e0a03 */
[----:B------:R-:W-:-:S05]  /*0100*/  IMAD R0, R7, R0, R6 ;  /* 0x0000000007007224 */ /* 0x000fca00078e0206 */
[----:B------:R-:W-:-:S13]  /*0110*/  ISETP.GT.U32.AND P1, PT, R7, R0, PT ;  /* 0x000000000700720c */ /* 0x000fda0003f24070 */
[----:B------:R-:W-:Y:S02]  /*0120*/  @!P1 IMAD.IADD R0, R0, 0x1, -R7 ;  /* 0x0000000100009824 */ /* 0x000fe400078e0a07 */
[----:B------:R-:W-:Y:S01]  /*0130*/  @!P1 VIADD R3, R3, 0x1 ;  /* 0x0000000103039836 */ /* 0x000fe20000000000 */
[----:B------:R-:W-:Y:S02]  /*0140*/  ISETP.NE.AND P1, PT, R5, RZ, PT ;  /* 0x000000ff0500720c */ /* 0x000fe40003f25270 */
[----:B------:R-:W-:-:S13]  /*0150*/  ISETP.GE.U32.AND P0, PT, R0, R7, PT ;  /* 0x000000070000720c */ /* 0x000fda0003f06070 */
[----:B------:R-:W-:-:S04]  /*0160*/  @P0 VIADD R3, R3, 0x1 ;  /* 0x0000000103030836 */ /* 0x000fc80000000000 */
[----:B------:R-:W-:Y:S01]  /*0170*/  @!P2 IMAD.MOV R3, RZ, RZ, -R3 ;  /* 0x000000ffff03a224 */ /* 0x000fe200078e0a03 */
[----:B------:R-:W-:-:S04]  /*0180*/  @!P1 LOP3.LUT R3, RZ, R5, RZ, 0x33, !PT ;  /* 0x00000005ff039212 */ /* 0x000fc800078e33ff */
[----:B------:R-:W-:-:S13]  /*0190*/  ISETP.GE.AND P0, PT, R3, 0x2, PT ;  /* 0x000000020300780c */ /* 0x000fda0003f06270 */
[----:B------:R-:W-:Y:S05]  /*01a0*/  @!P0 EXIT ;  /* 0x000000000000894d */ /* 0x000fea0003800000 */
[C---:B------:R-:W-:Y:S01]  /*01b0*/  VIADD R0, R3.reuse, 0xffffffff ;  /* 0xffffffff03007836 */ /* 0x040fe20000000000 */
[----:B------:R-:W0:Y:S01]  /*01c0*/  LDCU.64 UR4, c[0x0][0x358] ;  /* 0x00006b00ff0477ac */ /* 0x000e220008000a00 */
[----:B------:R-:W-:Y:S02]  /*01d0*/  VIADD R3, R3, 0xfffffffe ;  /* 0xfffffffe03037836 */ /* 0x000fe40000000000 */
[----:B------:R-:W-:Y:S01]  /*01e0*/  IMAD.MOV.U32 R4, RZ, RZ, RZ ;  /* 0x000000ffff047224 */ /* 0x000fe200078e00ff */
[----:B------:R-:W-:Y:S02]  /*01f0*/  LOP3.LUT R2, R0, 0x7, RZ, 0xc0, !PT ;  /* 0x0000000700027812 */ /* 0x000fe400078ec0ff */
[----:B------:R-:W-:Y:S02]  /*0200*/  ISETP.GE.U32.AND P1, PT, R3, 0x7, PT ;  /* 0x000000070300780c */ /* 0x000fe40003f26070 */
[----:B------:R-:W-:-:S11]  /*0210*/  ISETP.NE.AND P0, PT, R2, RZ, PT ;  /* 0x000000ff0200720c */ /* 0x000fd60003f05270 */
[----:B0-----:R-:W-:Y:S05]  /*0220*/  @!P1 BRA `(.L_x_2) ;  /* 0x0000000000ec9947 */ /* 0x001fea0003800000 */
[----:B------:R-:W0:Y:S01]  /*0230*/  LDC.64 R14, c[0x0][0x380] ;  /* 0x0000e000ff0e7b82 */ /* 0x000e220000000a00 */
[----:B------:R-:W1:Y:S01]  /*0240*/  LDCU UR6, c[0x0][0x38c] ;  /* 0x00007180ff0677ac */ /* 0x000e620008000800 */
[----:B------:R-:W-:Y:S01]  /*0250*/  LOP3.LUT R4, R0, 0xfffffff8, RZ, 0xc0, !PT ;  /* 0xfffffff800047812 */ /* 0x000fe200078ec0ff */
[C---:B------:R-:W-:Y:S02]  /*0260*/  IMAD.SHL.U32 R3, R5.reuse, 0x8, RZ ;  /* 0x0000000805037824 */ /* 0x040fe400078e00ff */
[C---:B------:R-:W-:Y:S02]  /*0270*/  IMAD.SHL.U32 R9, R5.reuse, 0x2, RZ ;  /* 0x0000000205097824 */ /* 0x040fe400078e00ff */
[C---:B------:R-:W-:Y:S02]  /*0280*/  IMAD R6, R5.reuse, 0x3, RZ ;  /* 0x0000000305067824 */ /* 0x040fe400078e02ff */
[C---:B------:R-:W-:Y:S02]  /*0290*/  IMAD.SHL.U32 R8, R5.reuse, 0x4, RZ ;  /* 0x0000000405087824 */ /* 0x040fe400078e00ff */
[----:B------:R-:W-:-:S02]  /*02a0*/  IMAD R10, R5, 0x5, RZ ;  /* 0x00000005050a7824 */ /* 0x000fc400078e02ff */
[C---:B------:R-:W-:Y:S02]  /*02b0*/  IMAD R12, R5.reuse, 0x6, RZ ;  /* 0x00000006050c7824 */ /* 0x040fe400078e02ff */
[----:B------:R-:W-:Y:S02]  /*02c0*/  IMAD R24, R5, 0x7, RZ ;  /* 0x0000000705187824 */ /* 0x000fe400078e02ff */
[----:B------:R-:W-:Y:S02]  /*02d0*/  IMAD.MOV.U32 R13, RZ, RZ, RZ ;  /* 0x000000ffff0d7224 */ /* 0x000fe400078e00ff */
[----:B------:R-:W-:Y:S02]  /*02e0*/  IMAD.MOV R25, RZ, RZ, -R4 ;  /* 0x000000ffff197224 */ /* 0x000fe400078e0a04 */
[----:B-1----:R-:W-:Y:S02]  /*02f0*/  IMAD.U32 R7, RZ, RZ, UR6 ;  /* 0x00000006ff077e24 */ /* 0x002fe4000f8e00ff */
[----:B------:R-:W-:-:S07]  /*0300*/  IMAD.MOV.U32 R11, RZ, RZ, R3 ;  /* 0x000000ffff0b7224 */ /* 0x000fce00078e0003 */
.L_x_3:
[----:B--2---:R-:W-:Y:S01]  /*0310*/  LOP3.LUT R19, R7, 0xfffffff8, RZ, 0xc0, !PT ;  /* 0xfffffff807137812 */ /* 0x004fe200078ec0ff */
[----:B------:R-:W-:Y:S01]  /*0320*/  VIADD R25, R25, 0x8 ;  /* 0x0000000819197836 */ /* 0x000fe20000000000 */
[-C--:B0-----:R-:W-:Y:S02]  /*0330*/  IADD3 R20, P2, PT, R13, R14.reuse, RZ ;  /* 0x0000000e0d147210 */ /* 0x081fe40007f5e0ff */
[-C--:B------:R-:W-:Y:S02]  /*0340*/  IADD3 R18, P1, PT, R19, R14.reuse, RZ ;  /* 0x0000000e13127210 */ /* 0x080fe40007f3e0ff */
[----:B------:R-:W-:Y:S02]  /*0350*/  LOP3.LUT R23, R9, 0xfffffff8, RZ, 0xc0, !PT ;  /* 0xfffffff809177812 */ /* 0x000fe400078ec0ff */
[-C--:B------:R-:W-:Y:S01]  /*0360*/  LEA.HI.X.SX32 R19, R7, R15.reuse, 0x1, P1 ;  /* 0x0000000f07137211 */ /* 0x080fe200008f0eff */
[----:B------:R-:W-:Y:S01]  /*0370*/  IMAD.IADD R7, R3, 0x1, R7 ;  /* 0x0000000103077824 */ /* 0x000fe200078e0207 */
[----:B------:R-:W-:Y:S01]  /*0380*/  LEA.HI.X.SX32 R21, R13, R15, 0x1, P2 ;  /* 0x0000000f0d157211 */ /* 0x000fe200010f0eff */
[----:B------:R-:W-:Y:S01]  /*0390*/  IMAD.IADD R13, R3, 0x1, R13 ;  /* 0x00000001030d7824 */ /* 0x000fe200078e020d */
[----:B------:R-:W-:-:S02]  /*03a0*/  IADD3 R22, P1, PT, R23, R14, RZ ;  /* 0x0000000e17167210 */ /* 0x000fc40007f3e0ff */
[----:B------:R-:W-:Y:S01]  /*03b0*/  LOP3.LUT R27, R8, 0xfffffff8, RZ, 0xc0, !PT ;  /* 0xfffffff8081b7812 */ /* 0x000fe200078ec0ff */
[----:B------:R0:W-:Y:S01]  /*03c0*/  STG.E.64 desc[UR4][R20.64], R18 ;  /* 0x0000001214007986 */ /* 0x0001e2000c101b04 */
[----:B------:R-:W-:Y:S02]  /*03d0*/  LOP3.LUT R29, R6, 0xfffffff8, RZ, 0xc0, !PT ;  /* 0xfffffff8061d7812 */ /* 0x000fe400078ec0ff */
[----:B------:R-:W-:Y:S01]  /*03e0*/  LEA.HI.X.SX32 R23, R9, R15, 0x1, P1 ;  /* 0x0000000f09177211 */ /* 0x000fe200008f0eff */
[----:B------:R-:W-:Y:S01]  /*03f0*/  IMAD.IADD R9, R3, 0x1, R9 ;  /* 0x0000000103097824 */ /* 0x000fe200078e0209 */
[-C--:B------:R-:W-:Y:S02]  /*0400*/  IADD3 R26, P1, PT, R27, R14.reuse, RZ ;  /* 0x0000000e1b1a7210 */ /* 0x080fe40007f3e0ff */
[----:B------:R-:W-:Y:S01]  /*0410*/  IADD3 R28, P2, PT, R29, R14, RZ ;  /* 0x0000000e1d1c7210 */ /* 0x000fe20007f5e0ff */
[----:B------:R1:W-:Y:S01]  /*0420*/  STG.E.64 desc[UR4][R18.64], R22 ;  /* 0x0000001612007986 */ /* 0x0003e2000c101b04 */
[----:B------:R-:W-:-:S02]  /*0430*/  LOP3.LUT R17, R10, 0xfffffff8, RZ, 0xc0, !PT ;  /* 0xfffffff80a117812 */ /* 0x000fc400078ec0ff */
[-C--:B------:R-:W-:Y:S01]  /*0440*/  LEA.HI.X.SX32 R27, R8, R15.reuse, 0x1, P1 ;  /* 0x0000000f081b7211 */ /* 0x080fe200008f0eff */
[C---:B------:R-:W-:Y:S01]  /*0450*/  IMAD.IADD R8, R3.reuse, 0x1, R8 ;  /* 0x0000000103087824 */ /* 0x040fe200078e0208 */
[-C--:B------:R-:W-:Y:S01]  /*0460*/  LEA.HI.X.SX32 R29, R6, R15.reuse, 0x1, P2 ;  /* 0x0000000f061d7211 */ /* 0x080fe200010f0eff */
[----:B------:R-:W-:Y:S01]  /*0470*/  IMAD.IADD R6, R3, 0x1, R6 ;  /* 0x0000000103067824 */ /* 0x000fe200078e0206 */
[----:B0-----:R-:W-:Y:S02]  /*0480*/  LOP3.LUT R20, R12, 0xfffffff8, RZ, 0xc0, !PT ;  /* 0xfffffff80c147812 */ /* 0x001fe400078ec0ff */
[-C--:B------:R-:W-:Y:S01]  /*0490*/  IADD3 R16, P2, PT, R17, R14.reuse, RZ ;  /* 0x0000000e11107210 */ /* 0x080fe20007f5e0ff */
[----:B------:R0:W-:Y:S01]  /*04a0*/  STG.E.64 desc[UR4][R22.64], R28 ;  /* 0x0000001c16007986 */ /* 0x0001e2000c101b04 */
[----:B------:R-:W-:Y:S02]  /*04b0*/  LOP3.LUT R21, R24, 0xfffffff8, RZ, 0xc0, !PT ;  /* 0xfffffff818157812 */ /* 0x000fe400078ec0ff */
[-C--:B------:R-:W-:Y:S01]  /*04c0*/  LEA.HI.X.SX32 R17, R10, R15.reuse, 0x1, P2 ;  /* 0x0000000f0a117211 */ /* 0x080fe200010f0eff */
[----:B------:R2:W-:Y:S01]  /*04d0*/  STG.E.64 desc[UR4][R28.64], R26 ;  /* 0x0000001a1c007986 */ /* 0x0005e2000c101b04 */
[-C--:B-1----:R-:W-:Y:S01]  /*04e0*/  IADD3 R18, P1, PT, R20, R14.reuse, RZ ;  /* 0x0000000e14127210 */ /* 0x082fe20007f3e0ff */
[----:B------:R-:W-:Y:S01]  /*04f0*/  IMAD.IADD R10, R3, 0x1, R10 ;  /* 0x00000001030a7824 */ /* 0x000fe200078e020a */
[----:B------:R-:W-:Y:S01]  /*0500*/  IADD3 R20, P3, PT, R11, R14, RZ ;  /* 0x0000000e0b147210 */ /* 0x000fe20007f7e0ff */
[----:B------:R2:W-:Y:S01]  /*0510*/  STG.E.64 desc[UR4][R26.64], R16 ;  /* 0x000000101a007986 */ /* 0x0005e2000c101b04 */
[----:B------:R-:W-:Y:S01]  /*0520*/  LEA.HI.X.SX32 R19, R12, R15, 0x1, P1 ;  /* 0x0000000f0c137211 */ /* 0x000fe200008f0eff */
[----:B------:R-:W-:Y:S01]  /*0530*/  IMAD.IADD R12, R3, 0x1, R12 ;  /* 0x00000001030c7824 */ /* 0x000fe200078e020c */
[----:B------:R-:W-:-:S02]  /*0540*/  ISETP.NE.AND P1, PT, R25, RZ, PT ;  /* 0x000000ff1900720c */ /* 0x000fc40003f25270 */
[----:B0-----:R-:W-:Y:S01]  /*0550*/  IADD3 R22, P2, PT, R21, R14, RZ ;  /* 0x0000000e15167210 */ /* 0x001fe20007f5e0ff */
[----:B------:R2:W-:Y:S01]  /*0560*/  STG.E.64 desc[UR4][R16.64], R18 ;  /* 0x0000001210007986 */ /* 0x0005e2000c101b04 */
[-C--:B------:R-:W-:Y:S01]  /*0570*/  LEA.HI.X.SX32 R21, R11, R15.reuse, 0x1, P3 ;  /* 0x0000000f0b157211 */ /* 0x080fe200018f0eff */
[C---:B------:R-:W-:Y:S01]  /*0580*/  IMAD.IADD R11, R3.reuse, 0x1, R11 ;  /* 0x00000001030b7824 */ /* 0x040fe200078e020b */
[----:B------:R-:W-:Y:S01]  /*0590*/  LEA.HI.X.SX32 R23, R24, R15, 0x1, P2 ;  /* 0x0000000f18177211 */ /* 0x000fe200010f0eff */
[----:B------:R-:W-:-:S04]  /*05a0*/  IMAD.IADD R24, R3, 0x1, R24 ;  /* 0x0000000103187824 */ /* 0x000fc800078e0218 */
[----:B------:R2:W-:Y:S04]  /*05b0*/  STG.E.64 desc[UR4][R18.64], R22 ;  /* 0x0000001612007986 */ /* 0x0005e8000c101b04 */
[----:B------:R2:W-:Y:S01]  /*05c0*/  STG.E.64 desc[UR4][R22.64], R20 ;  /* 0x0000001416007986 */ /* 0x0005e2000c101b04 */
[----:B------:R-:W-:Y:S05]  /*05d0*/  @P1 BRA `(.L_x_3) ;  /* 0xfffffffc004c1947 */ /* 0x000fea000383ffff */
.L_x_2:
[----:B------:R-:W-:Y:S05]  /*05e0*/  @!P0 BRA `(.L_x_4) ;  /* 0x0000000000f88947 */ /* 0x000fea0003800000 */
[----:B------:R-:W-:Y:S02]  /*05f0*/  ISETP.GE.U32.AND P1, PT, R2, 0x4, PT ;  /* 0x000000040200780c */ /* 0x000fe40003f26070 */
[----:B------:R-:W-:-:S04]  /*0600*/  LOP3.LUT R15, R0, 0x3, RZ, 0xc0, !PT ;  /* 0x00000003000f7812 */ /* 0x000fc800078ec0ff */
[----:B------:R-:W-:-:S07]  /*0610*/  ISETP.NE.AND P0, PT, R15, RZ, PT ;  /* 0x000000ff0f00720c */ /* 0x000fce0003f05270 */
[----:B------:R-:W-:Y:S06]  /*0620*/  @!P1 BRA `(.L_x_5) ;  /* 0x0000000000689947 */ /* 0x000fec0003800000 */
[----:B------:R-:W0:Y:S01]  /*0630*/  LDC.64 R6, c[0x0][0x380] ;  /* 0x0000e000ff067b82 */ /* 0x000e220000000a00 */
[C---:B------:R-:W-:Y:S02]  /*0640*/  IMAD R14, R4.reuse, R5, RZ ;  /* 0x00000005040e7224 */ /* 0x040fe400078e02ff */
[----:B------:R-:W-:Y:S02]  /*0650*/  VIADD R4, R4, 0x4 ;  /* 0x0000000404047836 */ /* 0x000fe40000000000 */
[----:B--2---:R-:W-:Y:S01]  /*0660*/  IMAD R18, R5, 0x2, R14 ;  /* 0x0000000205127824 */ /* 0x004fe200078e020e */
[C---:B------:R-:W-:Y:S01]  /*0670*/  LOP3.LUT R3, R14.reuse, 0xfffffff8, RZ, 0xc0, !PT ;  /* 0xfffffff80e037812 */ /* 0x040fe200078ec0ff */
[--C-:B------:R-:W-:Y:S02]  /*0680*/  IMAD.IADD R16, R14, 0x1, R5.reuse ;  /* 0x000000010e107824 */ /* 0x100fe400078e0205 */
[C---:B------:R-:W-:Y:S01]  /*0690*/  IMAD.IADD R20, R18.reuse, 0x1, R5 ;  /* 0x0000000112147824 */ /* 0x040fe200078e0205 */
[----:B------:R-:W-:-:S02]  /*06a0*/  LOP3.LUT R11, R18, 0xfffffff8, RZ, 0xc0, !PT ;  /* 0xfffffff8120b7812 */ /* 0x000fc400078ec0ff */
[----:B------:R-:W-:Y:S01]  /*06b0*/  LOP3.LUT R9, R16, 0xfffffff8, RZ, 0xc0, !PT ;  /* 0xfffffff810097812 */ /* 0x000fe200078ec0ff */
[C---:B------:R-:W-:Y:S01]  /*06c0*/  IMAD.IADD R22, R20.reuse, 0x1, R5 ;  /* 0x0000000114167824 */ /* 0x040fe200078e0205 */
[----:B------:R-:W-:Y:S02]  /*06d0*/  LOP3.LUT R13, R20, 0xfffffff8, RZ, 0xc0, !PT ;  /* 0xfffffff8140d7812 */ /* 0x000fe400078ec0ff */
[-C--:B0-----:R-:W-:Y:S02]  /*06e0*/  IADD3 R2, P2, PT, R3, R6.reuse, RZ ;  /* 0x0000000603027210 */ /* 0x081fe40007f5e0ff */
[----:B------:R-:W-:Y:S02]  /*06f0*/  LOP3.LUT R3, R22, 0xfffffff8, RZ, 0xc0, !PT ;  /* 0xfffffff816037812 */ /* 0x000fe400078ec0ff */
[-C--:B------:R-:W-:Y:S02]  /*0700*/  IADD3 R8, P1, PT, R9, R6.reuse, RZ ;  /* 0x0000000609087210 */ /* 0x080fe40007f3e0ff */
[----:B------:R-:W-:-:S02]  /*0710*/  IADD3 R10, P3, PT, R11, R6, RZ ;  /* 0x000000060b0a7210 */ /* 0x000fc40007f7e0ff */
[-C--:B------:R-:W-:Y:S02]  /*0720*/  IADD3 R12, P4, PT, R13, R6.reuse, RZ ;  /* 0x000000060d0c7210 */ /* 0x080fe40007f9e0ff */
[----:B------:R-:W-:Y:S02]  /*0730*/  IADD3 R6, P5, PT, R3, R6, RZ ;  /* 0x0000000603067210 */ /* 0x000fe40007fbe0ff */
[-C--:B------:R-:W-:Y:S02]  /*0740*/  LEA.HI.X.SX32 R3, R14, R7.reuse, 0x1, P2 ;  /* 0x000000070e037211 */ /* 0x080fe400010f0eff */
[-C--:B------:R-:W-:Y:S02]  /*0750*/  LEA.HI.X.SX32 R9, R16, R7.reuse, 0x1, P1 ;  /* 0x0000000710097211 */ /* 0x080fe400008f0eff */
[-C--:B------:R-:W-:Y:S02]  /*0760*/  LEA.HI.X.SX32 R11, R18, R7.reuse, 0x1, P3 ;  /* 0x00000007120b7211 */ /* 0x080fe400018f0eff */
[-C--:B------:R-:W-:Y:S01]  /*0770*/  LEA.HI.X.SX32 R13, R20, R7.reuse, 0x1, P4 ;  /* 0x00000007140d7211 */ /* 0x080fe200020f0eff */
[----:B------:R0:W-:Y:S01]  /*0780*/  STG.E.64 desc[UR4][R2.64], R8 ;  /* 0x0000000802007986 */ /* 0x0001e2000c101b04 */
[----:B------:R-:W-:-:S03]  /*0790*/  LEA.HI.X.SX32 R7, R22, R7, 0x1, P5 ;  /* 0x0000000716077211 */ /* 0x000fc600028f0eff */
[----:B------:R0:W-:Y:S04]  /*07a0*/  STG.E.64 desc[UR4][R8.64], R10 ;  /* 0x0000000a08007986 */ /* 0x0001e8000c101b04 */
[----:B------:R0:W-:Y:S04]  /*07b0*/  STG.E.64 desc[UR4][R10.64], R12 ;  /* 0x0000000c0a007986 */ /* 0x0001e8000c101b04 */
[----:B------:R0:W-:Y:S02]  /*07c0*/  STG.E.64 desc[UR4][R12.64], R6 ;  /* 0x000000060c007986 */ /* 0x0001e4000c101b04 */
.L_x_5:
[----:B------:R-:W-:Y:S05]  /*07d0*/  @!P0 BRA `(.L_x_4) ;  /* 0x00000000007c8947 */ /* 0x000fea0003800000 */
[----:B------:R-:W-:Y:S02]  /*07e0*/  ISETP.NE.AND P0, PT, R15, 0x1, PT ;  /* 0x000000010f00780c */ /* 0x000fe40003f05270 */
[----:B0-----:R-:W-:-:S04]  /*07f0*/  LOP3.LUT R2, R0, 0x1, RZ, 0xc0, !PT ;  /* 0x0000000100027812 */ /* 0x001fc800078ec0ff */
[----:B------:R-:W-:-:S07]  /*0800*/  ISETP.NE.U32.AND P1, PT, R2, 0x1, PT ;  /* 0x000000010200780c */ /* 0x000fce0003f25070 */
[----:B------:R-:W-:Y:S06]  /*0810*/  @!P0 BRA `(.L_x_6) ;  /* 0x0000000000408947 */ /* 0x000fec0003800000 */
[----:B------:R-:W0:Y:S01]  /*0820*/  LDC.64 R8, c[0x0][0x380] ;  /* 0x0000e000ff087b82 */ /* 0x000e220000000a00 */
[C---:B------:R-:W-:Y:S02]  /*0830*/  IMAD R10, R4.reuse, R5, RZ ;  /* 0x00000005040a7224 */ /* 0x040fe400078e02ff */
[----:B------:R-:W-:Y:S02]  /*0840*/  VIADD R4, R4, 0x2 ;  /* 0x0000000204047836 */ /* 0x000fe40000000000 */
[C---:B------:R-:W-:Y:S01]  /*0850*/  IMAD.IADD R12, R10.reuse, 0x1, R5 ;  /* 0x000000010a0c7824 */ /* 0x040fe200078e0205 */
[----:B------:R-:W-:Y:S01]  /*0860*/  LOP3.LUT R7, R10, 0xfffffff8, RZ, 0xc0, !PT ;  /* 0xfffffff80a077812 */ /* 0x000fe200078ec0ff */
[----:B------:R-:W-:-:S03]  /*0870*/  IMAD R14, R5, 0x2, R10 ;  /* 0x00000002050e7824 */ /* 0x000fc600078e020a */
[----:B------:R-:W-:Y:S02]  /*0880*/  LOP3.LUT R3, R12, 0xfffffff8, RZ, 0xc0, !PT ;  /* 0xfffffff80c037812 */ /* 0x000fe400078ec0ff */
[----:B------:R-:W-:Y:S02]  /*0890*/  LOP3.LUT R11, R14, 0xfffffff8, RZ, 0xc0, !PT ;  /* 0xfffffff80e0b7812 */ /* 0x000fe400078ec0ff */
[-C--:B0-----:R-:W-:Y:S02]  /*08a0*/  IADD3 R6, P2, PT, R7, R8.reuse, RZ ;  /* 0x0000000807067210 */ /* 0x081fe40007f5e0ff */
[-C--:B------:R-:W-:Y:S02]  /*08b0*/  IADD3 R2, P0, PT, R3, R8.reuse, RZ ;  /* 0x0000000803027210 */ /* 0x080fe40007f1e0ff */
[----:B------:R-:W-:Y:S02]  /*08c0*/  IADD3 R8, P3, PT, R11, R8, RZ ;  /* 0x000000080b087210 */ /* 0x000fe40007f7e0ff */
[----:B------:R-:W-:-:S02]  /*08d0*/  LEA.HI.X.SX32 R7, R10, R9, 0x1, P2 ;  /* 0x000000090a077211 */ /* 0x000fc400010f0eff */
[-C--:B------:R-:W-:Y:S02]  /*08e0*/  LEA.HI.X.SX32 R3, R12, R9.reuse, 0x1, P0 ;  /* 0x000000090c037211 */ /* 0x080fe400000f0eff */
[----:B------:R-:W-:-:S03]  /*08f0*/  LEA.HI.X.SX32 R9, R14, R9, 0x1, P3 ;  /* 0x000000090e097211 */ /* 0x000fc600018f0eff */
[----:B------:R0:W-:Y:S04]  /*0900*/  STG.E.64 desc[UR4][R6.64], R2 ;  /* 0x0000000206007986 */ /* 0x0001e8000c101b04 */
[----:B------:R0:W-:Y:S02]  /*0910*/  STG.E.64 desc[UR4][R2.64], R8 ;  /* 0x0000000802007986 */ /* 0x0001e4000c101b04 */
.L_x_6:
[----:B------:R-:W-:Y:S05]  /*0920*/  @P1 BRA `(.L_x_4) ;  /* 0x0000000000281947 */ /* 0x000fea0003800000 */
[----:B------:R-:W1:Y:S01]  /*0930*/  LDC.64 R10, c[0x0][0x380] ;  /* 0x0000e000ff0a7b82 */ /* 0x000e620000000a00 */
[----:B------:R-:W-:-:S04]  /*0940*/  IMAD R4, R4, R5, RZ ;  /* 0x0000000504047224 */ /* 0x000fc800078e02ff */
[C---:B0-----:R-:W-:Y:S01]  /*0950*/  IMAD.IADD R8, R4.reuse, 0x1, R5 ;  /* 0x0000000104087824 */ /* 0x041fe200078e0205 */
[----:B------:R-:W-:-:S04]  /*0960*/  LOP3.LUT R7, R4, 0xfffffff8, RZ, 0xc0, !PT ;  /* 0xfffffff804077812 */ /* 0x000fc800078ec0ff */
[----:B------:R-:W-:Y:S02]  /*0970*/  LOP3.LUT R3, R8, 0xfffffff8, RZ, 0xc0, !PT ;  /* 0xfffffff808037812 */ /* 0x000fe400078ec0ff */
[-C--:B-1----:R-:W-:Y:S02]  /*0980*/  IADD3 R6, P1, PT, R7, R10.reuse, RZ ;  /* 0x0000000a07067210 */ /* 0x082fe40007f3e0ff */
[----:B------:R-:W-:Y:S02]  /*0990*/  IADD3 R2, P0, PT, R3, R10, RZ ;  /* 0x0000000a03027210 */ /* 0x000fe40007f1e0ff */
[-C--:B------:R-:W-:Y:S02]  /*09a0*/  LEA.HI.X.SX32 R7, R4, R11.reuse, 0x1, P1 ;  /* 0x0000000b04077211 */ /* 0x080fe400008f0eff */
[----:B------:R-:W-:-:S05]  /*09b0*/  LEA.HI.X.SX32 R3, R8, R11, 0x1, P0 ;  /* 0x0000000b08037211 */ /* 0x000fca00000f0eff */
[----:B------:R1:W-:Y:S04]  /*09c0*/  STG.E.64 desc[UR4][R6.64], R2 ;  /* 0x0000000206007986 */ /* 0x0003e8000c101b04 */
.L_x_4:
[----:B0-----:R-:W0:Y:S01]  /*09d0*/  LDC.64 R8, c[0x0][0x380] ;  /* 0x0000e000ff087b82 */ /* 0x001e220000000a00 */
[----:B------:R-:W-:-:S05]  /*09e0*/  IMAD R0, R0, R5, RZ ;  /* 0x0000000500007224 */ /* 0x000fca00078e02ff */
[----:B-1----:R-:W-:Y:S02]  /*09f0*/  LOP3.LUT R3, R0, 0xfffffff8, RZ, 0xc0, !PT ;  /* 0xfffffff800037812 */ /* 0x002fe400078ec0ff */
[----:B------:R-:W1:Y:S02]  /*0a00*/  LDC.64 R6, c[0x0][0x380] ;  /* 0x0000e000ff067b82 */ /* 0x000e640000000a00 */
[----:B0-----:R-:W-:-:S04]  /*0a10*/  IADD3 R2, P0, PT, R3, R8, RZ ;  /* 0x0000000803027210 */ /* 0x001fc80007f1e0ff */
[----:B------:R-:W-:-:S05]  /*0a20*/  LEA.HI.X.SX32 R3, R0, R9, 0x1, P0 ;  /* 0x0000000900037211 */ /* 0x000fca00000f0eff */
[----:B-1----:R-:W-:Y:S01]  /*0a30*/  STG.E.64 desc[UR4][R2.64], R6 ;  /* 0x0000000602007986 */ /* 0x002fe2000c101b04 */
[----:B------:R-:W-:Y:S05]  /*0a40*/  EXIT ;  /* 0x000000000000794d */ /* 0x000fea0003800000 */
.L_x_7:
        /* <DEDUP_REMOVED lines=11> */
.L_x_9:


//--------------------- .nv.shared.reserved.0     --------------------------
	.section	.nv.shared.reserved.0,"aw",@nobits
	.weak		__nv_reservedSMEM_offset_0_alias
	.size		__nv_reservedSMEM_offset_0_alias, 0, 64
	.other		__nv_reservedSMEM_offset_0_alias,@"STO_CUDA_RESERVED_SHARED STV_DEFAULT"
__nv_reservedSMEM_offset_0_alias:
	.zero		0
	.zero		64


//--------------------- .nv.constant0._Z18ldr_to_use_latencyPiPm --------------------------
	.section	.nv.constant0._Z18ldr_to_use_latencyPiPm,"a",@progbits
	.sectionflags	@""
	.align	4
.nv.constant0._Z18ldr_to_use_latencyPiPm:
	.zero		912


//--------------------- .nv.constant0._Z14init_ptr_chasePmii --------------------------
	.section	.nv.constant0._Z14init_ptr_chasePmii,"a",@progbits
	.sectionflags	@""
	.align	4
.nv.constant0._Z14init_ptr_chasePmii:
	.zero		912


//--------------------- SYMBOLS --------------------------

	.type		.nv.reservedSmem.offset0,@object
	.size		.nv.reservedSmem.offset0,0x4
